//
// Generated by NVIDIA NVVM Compiler
//
// Compiler Build ID: CL-36424714
// Cuda compilation tools, release 13.0, V13.0.88
// Based on NVVM 20.0.0
//

.version 9.0
.target sm_100
.address_size 64

	// .globl	_Z12mandelKernelffffPiiiii

.visible .entry _Z12mandelKernelffffPiiiii(
	.param .f32 _Z12mandelKernelffffPiiiii_param_0,
	.param .f32 _Z12mandelKernelffffPiiiii_param_1,
	.param .f32 _Z12mandelKernelffffPiiiii_param_2,
	.param .f32 _Z12mandelKernelffffPiiiii_param_3,
	.param .u64 .ptr .align 1 _Z12mandelKernelffffPiiiii_param_4,
	.param .u32 _Z12mandelKernelffffPiiiii_param_5,
	.param .u32 _Z12mandelKernelffffPiiiii_param_6,
	.param .u32 _Z12mandelKernelffffPiiiii_param_7,
	.param .u32 _Z12mandelKernelffffPiiiii_param_8
)
{
	.reg .pred 	%p<4>;
	.reg .b32 	%r<21>;
	.reg .b32 	%f<20>;
	.reg .b64 	%rd<5>;

	ld.param.f32 	%f9, [_Z12mandelKernelffffPiiiii_param_0];
	ld.param.f32 	%f10, [_Z12mandelKernelffffPiiiii_param_1];
	ld.param.f32 	%f11, [_Z12mandelKernelffffPiiiii_param_2];
	ld.param.f32 	%f12, [_Z12mandelKernelffffPiiiii_param_3];
	ld.param.u64 	%rd1, [_Z12mandelKernelffffPiiiii_param_4];
	ld.param.u32 	%r5, [_Z12mandelKernelffffPiiiii_param_7];
	ld.param.u32 	%r7, [_Z12mandelKernelffffPiiiii_param_8];
	mov.u32 	%r8, %ctaid.x;
	mov.u32 	%r9, %ntid.x;
	mov.u32 	%r10, %tid.x;
	mad.lo.s32 	%r11, %r8, %r9, %r10;
	mov.u32 	%r12, %ctaid.y;
	mov.u32 	%r13, %ntid.y;
	mov.u32 	%r14, %tid.y;
	mad.lo.s32 	%r15, %r12, %r13, %r14;
	cvt.rn.f32.s32 	%f13, %r11;
	fma.rn.f32 	%f1, %f9, %f13, %f11;
	cvt.rn.f32.u32 	%f14, %r15;
	fma.rn.f32 	%f2, %f10, %f14, %f12;
	mul.lo.s32 	%r16, %r7, %r15;
	shr.s32 	%r17, %r16, 2;
	add.s32 	%r1, %r17, %r11;
	setp.lt.s32 	%p1, %r5, 1;
	mov.b32 	%r20, 0;
	@%p1 bra 	$L__BB0_4;
	mov.b32 	%r19, 0;
	mov.f32 	%f18, %f2;
	mov.f32 	%f19, %f1;
$L__BB0_2:
	mul.f32 	%f5, %f19, %f19;
	mul.f32 	%f6, %f18, %f18;
	add.f32 	%f15, %f5, %f6;
	setp.gt.f32 	%p2, %f15, 0f40800000;
	mov.u32 	%r20, %r19;
	@%p2 bra 	$L__BB0_4;
	sub.f32 	%f16, %f5, %f6;
	add.f32 	%f17, %f19, %f19;
	add.f32 	%f19, %f1, %f16;
	fma.rn.f32 	%f18, %f17, %f18, %f2;
	add.s32 	%r19, %r19, 1;
	setp.ne.s32 	%p3, %r19, %r5;
	mov.u32 	%r20, %r5;
	@%p3 bra 	$L__BB0_2;
$L__BB0_4:
	cvta.to.global.u64 	%rd2, %rd1;
	mul.wide.s32 	%rd3, %r1, 4;
	add.s64 	%rd4, %rd2, %rd3;
	st.global.u32 	[%rd4], %r20;
	ret;

}


// ===== COMPILED SASS (sm_100) =====

	.target	sm_100

	.elftype	@"ET_EXEC"


//--------------------- .note.nv.tkinfo           --------------------------
	.section	.note.nv.tkinfo,"",@"SHT_NOTE"
	.sectionflags	@"SHF_NOTE_NV_TKINFO"
	.tkinfo
        /*0018*/ 	.word	0x00000002
        /*0030*/ 	.string	""
        /*0030*/ 	.string	"ptxas"
        /*0030*/ 	.string	"Cuda compilation tools, release 13.0, V13.0.88"
        /*0030*/ 	.string	"Build cuda_13.0.r13.0/compiler.36424714_0"
        /*0030*/ 	.string	"-arch sm_100 -m 64 "



//--------------------- .note.nv.cuinfo           --------------------------
	.section	.note.nv.cuinfo,"",@"SHT_NOTE"
	.sectionflags	@"SHF_NOTE_NV_CUINFO"
        /*0018*/ 	.short	0x0002
        /*001a*/ 	.short	0x0064
        /*001c*/ 	.short	0x0082
	.zero		2


//--------------------- .nv.info                  --------------------------
	.section	.nv.info,"",@"SHT_CUDA_INFO"
	.align	4


	//----- nvinfo : EIATTR_REGCOUNT
	.align		4
        /*0000*/ 	.byte	0x04, 0x2f
        /*0002*/ 	.short	(.L_1 - .L_0)
	.align		4
.L_0:
        /*0004*/ 	.word	index@(_Z12mandelKernelffffPiiiii)
        /*0008*/ 	.word	0x00000010


	//----- nvinfo : EIATTR_FRAME_SIZE
	.align		4
.L_1:
        /*000c*/ 	.byte	0x04, 0x11
        /*000e*/ 	.short	(.L_3 - .L_2)
	.align		4
.L_2:
        /*0010*/ 	.word	index@(_Z12mandelKernelffffPiiiii)
        /*0014*/ 	.word	0x00000000


	//----- nvinfo : EIATTR_MIN_STACK_SIZE
	.align		4
.L_3:
        /*0018*/ 	.byte	0x04, 0x12
        /*001a*/ 	.short	(.L_5 - .L_4)
	.align		4
.L_4:
        /*001c*/ 	.word	index@(_Z12mandelKernelffffPiiiii)
        /*0020*/ 	.word	0x00000000
.L_5:


//--------------------- .nv.compat                --------------------------
	.section	.nv.compat,"",@"SHT_CUDA_COMPAT_INFO"
	.align	4
        /*0000*/ 	.byte	0x02, 0x09, 0x00, 0x00, 0x02, 0x02, 0x01, 0x00, 0x02, 0x05, 0x05, 0x00, 0x03, 0x07, 0x01, 0x01
        /*0010*/ 	.byte	0x02, 0x03, 0x00, 0x00, 0x02, 0x06, 0x01, 0x00, 0x04, 0x0b, 0x08, 0x00, 0x01, 0x00, 0x00, 0x00
        /*0020*/ 	.byte	0x00, 0x00, 0x00, 0x00


//--------------------- .nv.info._Z12mandelKernelffffPiiiii --------------------------
	.section	.nv.info._Z12mandelKernelffffPiiiii,"",@"SHT_CUDA_INFO"
	.sectionflags	@""
	.align	4


	//----- nvinfo : EIATTR_CUDA_API_VERSION
	.align		4
        /*0000*/ 	.byte	0x04, 0x37
        /*0002*/ 	.short	(.L_7 - .L_6)
.L_6:
        /*0004*/ 	.word	0x00000082


	//----- nvinfo : EIATTR_KPARAM_INFO
	.align		4
.L_7:
        /*0008*/ 	.byte	0x04, 0x17
        /*000a*/ 	.short	(.L_9 - .L_8)
.L_8:
        /*000c*/ 	.word	0x00000000
        /*0010*/ 	.short	0x0008
        /*0012*/ 	.short	0x0024
        /*0014*/ 	.byte	0x00, 0xf0, 0x11, 0x00


	//----- nvinfo : EIATTR_KPARAM_INFO
	.align		4
.L_9:
        /*0018*/ 	.byte	0x04, 0x17
        /*001a*/ 	.short	(.L_11 - .L_10)
.L_10:
        /*001c*/ 	.word	0x00000000
        /*0020*/ 	.short	0x0007
        /*0022*/ 	.short	0x0020
        /*0024*/ 	.byte	0x00, 0xf0, 0x11, 0x00


	//----- nvinfo : EIATTR_KPARAM_INFO
	.align		4
.L_11:
        /*0028*/ 	.byte	0x04, 0x17
        /*002a*/ 	.short	(.L_13 - .L_12)
.L_12:
        /*002c*/ 	.word	0x00000000
        /*0030*/ 	.short	0x0006
        /*0032*/ 	.short	0x001c
        /*0034*/ 	.byte	0x00, 0xf0, 0x11, 0x00


	//----- nvinfo : EIATTR_KPARAM_INFO
	.align		4
.L_13:
        /*0038*/ 	.byte	0x04, 0x17
        /*003a*/ 	.short	(.L_15 - .L_14)
.L_14:
        /*003c*/ 	.word	0x00000000
        /*0040*/ 	.short	0x0005
        /*0042*/ 	.short	0x0018
        /*0044*/ 	.byte	0x00, 0xf0, 0x11, 0x00


	//----- nvinfo : EIATTR_KPARAM_INFO
	.align		4
.L_15:
        /*0048*/ 	.byte	0x04, 0x17
        /*004a*/ 	.short	(.L_17 - .L_16)
.L_16:
        /*004c*/ 	.word	0x00000000
        /*0050*/ 	.short	0x0004
        /*0052*/ 	.short	0x0010
        /*0054*/ 	.byte	0x00, 0xf5, 0x21, 0x00


	//----- nvinfo : EIATTR_KPARAM_INFO
	.align		4
.L_17:
        /*0058*/ 	.byte	0x04, 0x17
        /*005a*/ 	.short	(.L_19 - .L_18)
.L_18:
        /*005c*/ 	.word	0x00000000
        /*0060*/ 	.short	0x0003
        /*0062*/ 	.short	0x000c
        /*0064*/ 	.byte	0x00, 0xf0, 0x11, 0x00


	//----- nvinfo : EIATTR_KPARAM_INFO
	.align		4
.L_19:
        /*0068*/ 	.byte	0x04, 0x17
        /*006a*/ 	.short	(.L_21 - .L_20)
.L_20:
        /*006c*/ 	.word	0x00000000
        /*0070*/ 	.short	0x0002
        /*0072*/ 	.short	0x0008
        /*0074*/ 	.byte	0x00, 0xf0, 0x11, 0x00


	//----- nvinfo : EIATTR_KPARAM_INFO
	.align		4
.L_21:
        /*0078*/ 	.byte	0x04, 0x17
        /*007a*/ 	.short	(.L_23 - .L_22)
.L_22:
        /*007c*/ 	.word	0x00000000
        /*0080*/ 	.short	0x0001
        /*0082*/ 	.short	0x0004
        /*0084*/ 	.byte	0x00, 0xf0, 0x11, 0x00


	//----- nvinfo : EIATTR_KPARAM_INFO
	.align		4
.L_23:
        /*0088*/ 	.byte	0x04, 0x17
        /*008a*/ 	.short	(.L_25 - .L_24)
.L_24:
        /*008c*/ 	.word	0x00000000
        /*0090*/ 	.short	0x0000
        /*0092*/ 	.short	0x0000
        /*0094*/ 	.byte	0x00, 0xf0, 0x11, 0x00


	//----- nvinfo : EIATTR_SPARSE_MMA_MASK
	.align		4
.L_25:
        /*0098*/ 	.byte	0x03, 0x50
        /*009a*/ 	.short	0x0000


	//----- nvinfo : EIATTR_MAXREG_COUNT
	.align		4
        /*009c*/ 	.byte	0x03, 0x1b
        /*009e*/ 	.short	0x00ff


	//----- nvinfo : EIATTR_MERCURY_ISA_VERSION
	.align		4
        /*00a0*/ 	.byte	0x03, 0x5f
        /*00a2*/ 	.short	0x0101


	//----- nvinfo : EIATTR_VRC_CTA_INIT_COUNT
	.align		4
        /*00a4*/ 	.byte	0x02, 0x4a
	.zero		1
	.zero		1


	//----- nvinfo : EIATTR_EXIT_INSTR_OFFSETS
	.align		4
        /*00a8*/ 	.byte	0x04, 0x1c
        /*00aa*/ 	.short	(.L_27 - .L_26)


	//   ....[0]....
.L_26:
        /*00ac*/ 	.word	0x000002d0


	//----- nvinfo : EIATTR_CRS_STACK_SIZE
	.align		4
.L_27:
        /*00b0*/ 	.byte	0x04, 0x1e
        /*00b2*/ 	.short	(.L_29 - .L_28)
.L_28:
        /*00b4*/ 	.word	0x00000000


	//----- nvinfo : EIATTR_CBANK_PARAM_SIZE
	.align		4
.L_29:
        /*00b8*/ 	.byte	0x03, 0x19
        /*00ba*/ 	.short	0x0028


	//----- nvinfo : EIATTR_PARAM_CBANK
	.align		4
        /*00bc*/ 	.byte	0x04, 0x0a
        /*00be*/ 	.short	(.L_31 - .L_30)
	.align		4
.L_30:
        /*00c0*/ 	.word	index@(.nv.constant0._Z12mandelKernelffffPiiiii)
        /*00c4*/ 	.short	0x0380
        /*00c6*/ 	.short	0x0028


	//----- nvinfo : EIATTR_SW_WAR
	.align		4
.L_31:
        /*00c8*/ 	.byte	0x04, 0x36
        /*00ca*/ 	.short	(.L_33 - .L_32)
.L_32:
        /*00cc*/ 	.word	0x00000008
.L_33:


//--------------------- .nv.callgraph             --------------------------
	.section	.nv.callgraph,"",@"SHT_CUDA_CALLGRAPH"
	.align	4
	.sectionentsize	8
	.align		4
        /*0000*/ 	.word	0x00000000
	.align		4
        /*0004*/ 	.word	0xffffffff
	.align		4
        /*0008*/ 	.word	0x00000000
	.align		4
        /*000c*/ 	.word	0xfffffffe
	.align		4
        /*0010*/ 	.word	0x00000000
	.align		4
        /*0014*/ 	.word	0xfffffffd
	.align		4
        /*0018*/ 	.word	0x00000000
	.align		4
        /*001c*/ 	.word	0xfffffffc


//--------------------- .text._Z12mandelKernelffffPiiiii --------------------------
	.section	.text._Z12mandelKernelffffPiiiii,"ax",@progbits
	.align	128
        .global         _Z12mandelKernelffffPiiiii
        .type           _Z12mandelKernelffffPiiiii,@function
        .size           _Z12mandelKernelffffPiiiii,(.L_x_4 - _Z12mandelKernelffffPiiiii)
        .other          _Z12mandelKernelffffPiiiii,@"STO_CUDA_ENTRY STV_DEFAULT"
_Z12mandelKernelffffPiiiii:
.text._Z12mandelKernelffffPiiiii:
[----:B------:R-:W-:Y:S01]  /*0000*/  LDC R1, c[0x0][0x37c] ;  /* 0x0000df00ff017b82 */ /* 0x000fe20000000800 */
[----:B------:R-:W0:Y:S07]  /*0010*/  S2R R5, SR_TID.Y ;  /* 0x0000000000057919 */ /* 0x000e2e0000002200 */
[----:B------:R-:W1:Y:S01]  /*0020*/  LDC R0, c[0x0][0x360] ;  /* 0x0000d800ff007b82 */ /* 0x000e620000000800 */
[----:B------:R-:W2:Y:S01]  /*0030*/  LDCU.64 UR6, c[0x0][0x3a0] ;  /* 0x00007400ff0677ac */ /* 0x000ea20008000a00 */
[----:B------:R-:W1:Y:S06]  /*0040*/  S2R R3, SR_TID.X ;  /* 0x0000000000037919 */ /* 0x000e6c0000002100 */
[----:B------:R-:W0:Y:S08]  /*0050*/  S2UR UR5, SR_CTAID.Y ;  /* 0x00000000000579c3 */ /* 0x000e300000002600 */
[----:B------:R-:W0:Y:S01]  /*0060*/  LDC R2, c[0x0][0x364] ;  /* 0x0000d900ff027b82 */ /* 0x000e220000000800 */
[----:B--2---:R-:W-:-:S07]  /*0070*/  UISETP.GE.AND UP0, UPT, UR6, 0x1, UPT ;  /* 0x000000010600788c */ /* 0x004fce000bf06270 */
[----:B------:R-:W1:Y:S08]  /*0080*/  S2UR UR4, SR_CTAID.X ;  /* 0x00000000000479c3 */ /* 0x000e700000002500 */
[----:B------:R-:W2:Y:S08]  /*0090*/  LDC.64 R6, c[0x0][0x380] ;  /* 0x0000e000ff067b82 */ /* 0x000eb00000000a00 */
[----:B------:R-:W2:Y:S01]  /*00a0*/  LDC.64 R8, c[0x0][0x388] ;  /* 0x0000e200ff087b82 */ /* 0x000ea20000000a00 */
[----:B0-----:R-:W-:-:S04]  /*00b0*/  IMAD R2, R2, UR5, R5 ;  /* 0x0000000502027c24 */ /* 0x001fc8000f8e0205 */
[----:B------:R-:W-:Y:S01]  /*00c0*/  IMAD R5, R2, UR7, RZ ;  /* 0x0000000702057c24 */ /* 0x000fe2000f8e02ff */
[----:B------:R-:W-:Y:S01]  /*00d0*/  I2FP.F32.U32 R2, R2 ;  /* 0x0000000200027245 */ /* 0x000fe20000201000 */
[----:B-1----:R-:W-:Y:S01]  /*00e0*/  IMAD R0, R0, UR4, R3 ;  /* 0x0000000400007c24 */ /* 0x002fe2000f8e0203 */
[----:B------:R-:W0:Y:S04]  /*00f0*/  LDCU.64 UR4, c[0x0][0x358] ;  /* 0x00006b00ff0477ac */ /* 0x000e280008000a00 */
[-C--:B------:R-:W-:Y:S02]  /*0100*/  I2FP.F32.S32 R3, R0.reuse ;  /* 0x0000000000037245 */ /* 0x080fe40000201400 */
[----:B------:R-:W-:Y:S01]  /*0110*/  LEA.HI.SX32 R5, R5, R0, 0x1e ;  /* 0x0000000005057211 */ /* 0x000fe200078ff2ff */
[----:B--2---:R-:W-:Y:S01]  /*0120*/  FFMA R2, R2, R7, R9 ;  /* 0x0000000702027223 */ /* 0x004fe20000000009 */
[----:B------:R-:W-:-:S02]  /*0130*/  HFMA2 R7, -RZ, RZ, 0, 0 ;  /* 0x00000000ff077431 */ /* 0x000fc400000001ff */
[----:B------:R-:W-:Y:S01]  /*0140*/  FFMA R3, R3, R6, R8 ;  /* 0x0000000603037223 */ /* 0x000fe20000000008 */
[----:B0-----:R-:W-:Y:S06]  /*0150*/  BRA.U !UP0, `(.L_x_0) ;  /* 0x0000000108507547 */ /* 0x001fec000b800000 */
[----:B------:R-:W-:Y:S01]  /*0160*/  BSSY.RECONVERGENT B0, `(.L_x_0) ;  /* 0x0000013000007945 */ /* 0x000fe20003800200 */
[----:B------:R-:W-:Y:S01]  /*0170*/  MOV R7, RZ ;  /* 0x000000ff00077202 */ /* 0x000fe20000000f00 */
[----:B------:R-:W0:Y:S01]  /*0180*/  LDCU UR6, c[0x0][0x3a0] ;  /* 0x00007400ff0677ac */ /* 0x000e220008000800 */
[----:B------:R-:W-:Y:S02]  /*0190*/  MOV R9, R2 ;  /* 0x0000000200097202 */ /* 0x000fe40000000f00 */
[----:B------:R-:W-:Y:S01]  /*01a0*/  MOV R0, R3 ;  /* 0x0000000300007202 */ /* 0x000fe20000000f00 */
[----:B------:R-:W1:Y:S06]  /*01b0*/  LDCU UR7, c[0x0][0x3a0] ;  /* 0x00007400ff0777ac */ /* 0x000e6c0008000800 */
.L_x_2:
[----:B------:R-:W-:Y:S01]  /*01c0*/  FMUL R4, R0, R0 ;  /* 0x0000000000047220 */ /* 0x000fe20000400000 */
[----:B------:R-:W-:-:S04]  /*01d0*/  FMUL R13, R9, R9 ;  /* 0x00000009090d7220 */ /* 0x000fc80000400000 */
[----:B------:R-:W-:-:S05]  /*01e0*/  FADD R6, R4, R13 ;  /* 0x0000000d04067221 */ /* 0x000fca0000000000 */
[----:B------:R-:W-:-:S13]  /*01f0*/  FSETP.GT.AND P0, PT, R6, 4, PT ;  /* 0x408000000600780b */ /* 0x000fda0003f04000 */
[----:B------:R-:W-:Y:S05]  /*0200*/  @P0 BRA `(.L_x_1) ;  /* 0x0000000000200947 */ /* 0x000fea0003800000 */
[----:B------:R-:W-:Y:S01]  /*0210*/  IADD3 R7, PT, PT, R7, 0x1, RZ ;  /* 0x0000000107077810 */ /* 0x000fe20007ffe0ff */
[----:B------:R-:W-:Y:S01]  /*0220*/  FADD R11, R0, R0 ;  /* 0x00000000000b7221 */ /* 0x000fe20000000000 */
[----:B------:R-:W-:Y:S02]  /*0230*/  FADD R0, R4, -R13 ;  /* 0x8000000d04007221 */ /* 0x000fe40000000000 */
[----:B-1----:R-:W-:Y:S01]  /*0240*/  ISETP.NE.AND P0, PT, R7, UR7, PT ;  /* 0x0000000707007c0c */ /* 0x002fe2000bf05270 */
[----:B------:R-:W-:Y:S01]  /*0250*/  FFMA R9, R11, R9, R2 ;  /* 0x000000090b097223 */ /* 0x000fe20000000002 */
[----:B------:R-:W-:-:S11]  /*0260*/  FADD R0, R3, R0 ;  /* 0x0000000003007221 */ /* 0x000fd60000000000 */
[----:B------:R-:W-:Y:S05]  /*0270*/  @P0 BRA `(.L_x_2) ;  /* 0xfffffffc00d00947 */ /* 0x000fea000383ffff */
[----:B0-----:R-:W-:-:S07]  /*0280*/  MOV R7, UR6 ;  /* 0x0000000600077c02 */ /* 0x001fce0008000f00 */
.L_x_1:
[----:B01----:R-:W-:Y:S05]  /*0290*/  BSYNC.RECONVERGENT B0 ;  /* 0x0000000000007941 */ /* 0x003fea0003800200 */
.L_x_0:
[----:B------:R-:W0:Y:S02]  /*02a0*/  LDC.64 R2, c[0x0][0x390] ;  /* 0x0000e400ff027b82 */ /* 0x000e240000000a00 */
[----:B0-----:R-:W-:-:S05]  /*02b0*/  IMAD.WIDE R2, R5, 0x4, R2 ;  /* 0x0000000405027825 */ /* 0x001fca00078e0202 */
[----:B------:R-:W-:Y:S01]  /*02c0*/  STG.E desc[UR4][R2.64], R7 ;  /* 0x0000000702007986 */ /* 0x000fe2000c101904 */
[----:B------:R-:W-:Y:S05]  /*02d0*/  EXIT ;  /* 0x000000000000794d */ /* 0x000fea0003800000 */
.L_x_3:
[----:B------:R-:W-:-:S00]  /*02e0*/  BRA `(.L_x_3) ;  /* 0xfffffffc00fc7947 */ /* 0x000fc0000383ffff */
[----:B------:R-:W-:-:S00]  /*02f0*/  NOP ;  /* 0x0000000000007918 */ /* 0x000fc00000000000 */
        /* <DEDUP_REMOVED lines=8> */
.L_x_4:


//--------------------- .nv.shared.reserved.0     --------------------------
	.section	.nv.shared.reserved.0,"aw",@nobits
	.weak		__nv_reservedSMEM_offset_0_alias
	.size		__nv_reservedSMEM_offset_0_alias, 0, 64
	.other		__nv_reservedSMEM_offset_0_alias,@"STO_CUDA_RESERVED_SHARED STV_DEFAULT"
__nv_reservedSMEM_offset_0_alias:
	.zero		0
	.zero		64


//--------------------- .nv.constant0._Z12mandelKernelffffPiiiii --------------------------
	.section	.nv.constant0._Z12mandelKernelffffPiiiii,"a",@progbits
	.sectionflags	@""
	.align	4
.nv.constant0._Z12mandelKernelffffPiiiii:
	.zero		936


//--------------------- SYMBOLS --------------------------

	.type		.nv.reservedSmem.offset0,@object
	.size		.nv.reservedSmem.offset0,0x4
